	.headerflags	@"EF_CUDA_TEXMODE_UNIFIED EF_CUDA_64BIT_ADDRESS EF_CUDA_ACCELERATORS EF_CUDA_SM90 EF_CUDA_VIRTUAL_SM(EF_CUDA_SM90)"
	.elftype	@"ET_EXEC"


//--------------------- .nv.info                  --------------------------
	.section	.nv.info,"",@"SHT_CUDA_INFO"
	.align	4


	//----- nvinfo : EIATTR_REGCOUNT
	.align		4
        /*0000*/ 	.byte	0x04, 0x2f
        /*0002*/ 	.short	(.L_1 - .L_0)
	.align		4
.L_0:
        /*0004*/ 	.word	index@(triton_poi_fused__to_copy_17)
        /*0008*/ 	.word	0x0000000a


	//----- nvinfo : EIATTR_MIN_STACK_SIZE
	.align		4
.L_1:
        /*000c*/ 	.byte	0x04, 0x12
        /*000e*/ 	.short	(.L_3 - .L_2)
	.align		4
.L_2:
        /*0010*/ 	.word	index@(triton_poi_fused__to_copy_17)
        /*0014*/ 	.word	0x00000000


	//----- nvinfo : EIATTR_FRAME_SIZE
	.align		4
.L_3:
        /*0018*/ 	.byte	0x04, 0x11
        /*001a*/ 	.short	(.L_5 - .L_4)
	.align		4
.L_4:
        /*001c*/ 	.word	index@(triton_poi_fused__to_copy_17)
        /*0020*/ 	.word	0x00000000


	//----- nvinfo : EIATTR_MIN_STACK_SIZE
	.align		4
.L_5:
        /*0024*/ 	.byte	0x04, 0x12
        /*0026*/ 	.short	(.L_7 - .L_6)
	.align		4
.L_6:
        /*0028*/ 	.word	index@(triton_poi_fused__to_copy_17)
        /*002c*/ 	.word	0x00000000
.L_7:


//--------------------- .nv.info.triton_poi_fused__to_copy_17 --------------------------
	.section	.nv.info.triton_poi_fused__to_copy_17,"",@"SHT_CUDA_INFO"
	.sectionflags	@""
	.align	4


	//----- nvinfo : EIATTR_CUDA_API_VERSION
	.align		4
        /*0000*/ 	.byte	0x04, 0x37
        /*0002*/ 	.short	(.L_9 - .L_8)
.L_8:
        /*0004*/ 	.word	0x0000007c


	//----- nvinfo : EIATTR_KPARAM_INFO
	.align		4
.L_9:
        /*0008*/ 	.byte	0x04, 0x17
        /*000a*/ 	.short	(.L_11 - .L_10)
.L_10:
        /*000c*/ 	.word	0x00000000
        /*0010*/ 	.short	0x0001
        /*0012*/ 	.short	0x0008
        /*0014*/ 	.byte	0x00, 0xf0, 0x11, 0x00


	//----- nvinfo : EIATTR_KPARAM_INFO
	.align		4
.L_11:
        /*0018*/ 	.byte	0x04, 0x17
        /*001a*/ 	.short	(.L_13 - .L_12)
.L_12:
        /*001c*/ 	.word	0x00000000
        /*0020*/ 	.short	0x0000
        /*0022*/ 	.short	0x0000
        /*0024*/ 	.byte	0x00, 0xf4, 0x21, 0x00


	//----- nvinfo : EIATTR_SPARSE_MMA_MASK
	.align		4
.L_13:
        /*0028*/ 	.byte	0x03, 0x50
        /*002a*/ 	.short	0x0000


	//----- nvinfo : EIATTR_MAXREG_COUNT
	.align		4
        /*002c*/ 	.byte	0x03, 0x1b
        /*002e*/ 	.short	0x00ff


	//----- nvinfo : EIATTR_EXIT_INSTR_OFFSETS
	.align		4
        /*0030*/ 	.byte	0x04, 0x1c
        /*0032*/ 	.short	(.L_15 - .L_14)


	//   ....[0]....
.L_14:
        /*0034*/ 	.word	0x00000100


	//   ....[1]....
        /*0038*/ 	.word	0x00000130


	//----- nvinfo : EIATTR_REQNTID
	.align		4
.L_15:
        /*003c*/ 	.byte	0x04, 0x10
        /*003e*/ 	.short	(.L_17 - .L_16)
.L_16:
        /*0040*/ 	.word	0x00000020
        /*0044*/ 	.word	0x00000001
        /*0048*/ 	.word	0x00000001


	//----- nvinfo : EIATTR_CBANK_PARAM_SIZE
	.align		4
.L_17:
        /*004c*/ 	.byte	0x03, 0x19
        /*004e*/ 	.short	0x000c


	//----- nvinfo : EIATTR_PARAM_CBANK
	.align		4
        /*0050*/ 	.byte	0x04, 0x0a
        /*0052*/ 	.short	(.L_19 - .L_18)
	.align		4
.L_18:
        /*0054*/ 	.word	index@(.nv.constant0.triton_poi_fused__to_copy_17)
        /*0058*/ 	.short	0x0210
        /*005a*/ 	.short	0x000c


	//----- nvinfo : EIATTR_SW_WAR
	.align		4
.L_19:
        /*005c*/ 	.byte	0x04, 0x36
        /*005e*/ 	.short	(.L_21 - .L_20)
.L_20:
        /*0060*/ 	.word	0x00000008
.L_21:


//--------------------- .nv.callgraph             --------------------------
	.section	.nv.callgraph,"",@"SHT_CUDA_CALLGRAPH"
	.align	4
	.sectionentsize	8
	.align		4
        /*0000*/ 	.word	0x00000000
	.align		4
        /*0004*/ 	.word	0xffffffff
	.align		4
        /*0008*/ 	.word	0x00000000
	.align		4
        /*000c*/ 	.word	0xfffffffe
	.align		4
        /*0010*/ 	.word	0x00000000
	.align		4
        /*0014*/ 	.word	0xfffffffd
	.align		4
        /*0018*/ 	.word	0x00000000
	.align		4
        /*001c*/ 	.word	0xfffffffc


//--------------------- .text.triton_poi_fused__to_copy_17 --------------------------
	.section	.text.triton_poi_fused__to_copy_17,"ax",@progbits
	.align	128
        .global         triton_poi_fused__to_copy_17
        .type           triton_poi_fused__to_copy_17,@function
        .size           triton_poi_fused__to_copy_17,(.L_x_1 - triton_poi_fused__to_copy_17)
        .other          triton_poi_fused__to_copy_17,@"STO_CUDA_ENTRY STV_DEFAULT"
triton_poi_fused__to_copy_17:
.text.triton_poi_fused__to_copy_17:
[----:B------:R-:W0:Y:S02]  /*0000*/  LDC R1, c[0x0][0x28] ;  /* 0x00000a00ff017b82 */ /* 0x000e240000000800 */
[----:B------:R-:W1:Y:S01]  /*0010*/  S2R R6, SR_TID.X ;  /* 0x0000000000067919 */ /* 0x000e620000002100 */
[----:B------:R-:W-:Y:S01]  /*0020*/  IMAD.MOV.U32 R7, RZ, RZ, 0x3f000000 ;  /* 0x3f000000ff077424 */ /* 0x000fe200078e00ff */
[----:B------:R-:W2:Y:S01]  /*0030*/  LDC.64 R2, c[0x0][0x210] ;  /* 0x00008400ff027b82 */ /* 0x000ea20000000a00 */
[----:B------:R-:W3:Y:S01]  /*0040*/  S2R R5, SR_CTAID.X ;  /* 0x0000000000057919 */ /* 0x000ee20000002500 */
[C---:B-1----:R-:W-:Y:S02]  /*0050*/  LOP3.LUT R0, R6.reuse, 0xf, RZ, 0xc0, !PT ;  /* 0x0000000f06007812 */ /* 0x042fe400078ec0ff */
[----:B------:R-:W-:-:S03]  /*0060*/  LOP3.LUT P0, RZ, R6, 0x10, RZ, 0xc0, !PT ;  /* 0x0000001006ff7812 */ /* 0x000fc6000780c0ff */
[----:B---3--:R-:W-:-:S04]  /*0070*/  IMAD R5, R5, 0x10, R0 ;  /* 0x0000001005057824 */ /* 0x008fc800078e0200 */
[C---:B--2---:R-:W-:Y:S01]  /*0080*/  IMAD.WIDE R2, R5.reuse, 0x8, R2 ;  /* 0x0000000805027825 */ /* 0x044fe200078e0202 */
[----:B------:R-:W-:Y:S02]  /*0090*/  I2FP.F32.S32 R0, R5 ;  /* 0x0000000500007245 */ /* 0x000fe40000201400 */
[----:B------:R-:W-:-:S03]  /*00a0*/  ISETP.LT.AND P0, PT, R5, 0x10, !P0 ;  /* 0x000000100500780c */ /* 0x000fc60004701270 */
[----:B------:R-:W-:-:S04]  /*00b0*/  FADD R0, R0, 0.5 ;  /* 0x3f00000000007421 */ /* 0x000fc80000000000 */
[----:B------:R-:W-:-:S05]  /*00c0*/  FFMA R0, R0, R7, -0.5 ;  /* 0xbf00000000007423 */ /* 0x000fca0000000007 */
[----:B------:R-:W-:-:S04]  /*00d0*/  FMNMX R0, RZ, R0, !PT ;  /* 0x00000000ff007209 */ /* 0x000fc80007800000 */
[----:B------:R-:W1:Y:S02]  /*00e0*/  F2I.TRUNC.NTZ R4, R0 ;  /* 0x0000000000047305 */ /* 0x000e64000020f100 */
[----:B-1----:R-:W-:Y:S01]  /*00f0*/  SHF.R.S32.HI R5, RZ, 0x1f, R4 ;  /* 0x0000001fff057819 */ /* 0x002fe20000011404 */
[----:B------:R-:W-:Y:S06]  /*0100*/  @!P0 EXIT ;  /* 0x000000000000894d */ /* 0x000fec0003800000 */
[----:B------:R-:W-:Y:S02]  /*0110*/  ULDC.64 UR4, c[0x0][0x208] ;  /* 0x0000820000047ab9 */ /* 0x000fe40000000a00 */
[----:B------:R-:W-:Y:S01]  /*0120*/  STG.E.64 desc[UR4][R2.64], R4 ;  /* 0x0000000402007986 */ /* 0x000fe2000c101b04 */
[----:B------:R-:W-:Y:S05]  /*0130*/  EXIT ;  /* 0x000000000000794d */ /* 0x000fea0003800000 */
.L_x_0:
[----:B------:R-:W-:-:S00]  /*0140*/  BRA `(.L_x_0) ;  /* 0xfffffffc00fc7947 */ /* 0x000fc0000383ffff */
[----:B------:R-:W-:-:S00]  /*0150*/  NOP ;  /* 0x0000000000007918 */ /* 0x000fc00000000000 */
        /* <DEDUP_REMOVED lines=10> */
.L_x_1:


//--------------------- .nv.constant0.triton_poi_fused__to_copy_17 --------------------------
	.section	.nv.constant0.triton_poi_fused__to_copy_17,"a",@progbits
	.sectionflags	@""
	.align	4
.nv.constant0.triton_poi_fused__to_copy_17:
	.zero		540
